//
// Generated by NVIDIA NVVM Compiler
//
// Compiler Build ID: CL-36424714
// Cuda compilation tools, release 13.0, V13.0.88
// Based on NVVM 20.0.0
//

.version 9.0
.target sm_100
.address_size 64

	// .globl	_Z13matrixMulCUDAPfS_S_i

.visible .entry _Z13matrixMulCUDAPfS_S_i(
	.param .u64 .ptr .align 1 _Z13matrixMulCUDAPfS_S_i_param_0,
	.param .u64 .ptr .align 1 _Z13matrixMulCUDAPfS_S_i_param_1,
	.param .u64 .ptr .align 1 _Z13matrixMulCUDAPfS_S_i_param_2,
	.param .u32 _Z13matrixMulCUDAPfS_S_i_param_3
)
{
	.reg .pred 	%p<10>;
	.reg .b32 	%r<40>;
	.reg .b32 	%f<67>;
	.reg .b64 	%rd<67>;

	ld.param.u64 	%rd14, [_Z13matrixMulCUDAPfS_S_i_param_0];
	ld.param.u64 	%rd15, [_Z13matrixMulCUDAPfS_S_i_param_1];
	ld.param.u32 	%r18, [_Z13matrixMulCUDAPfS_S_i_param_3];
	cvta.to.global.u64 	%rd1, %rd15;
	cvta.to.global.u64 	%rd2, %rd14;
	mov.u32 	%r19, %ctaid.x;
	mov.u32 	%r20, %tid.x;
	mov.u32 	%r21, %ntid.x;
	mad.lo.s32 	%r1, %r19, %r21, %r20;
	mov.u32 	%r22, %ctaid.y;
	mov.u32 	%r23, %tid.y;
	mov.u32 	%r24, %ntid.y;
	mad.lo.s32 	%r2, %r22, %r24, %r23;
	max.s32 	%r25, %r2, %r1;
	setp.ge.s32 	%p1, %r25, %r18;
	@%p1 bra 	$L__BB0_13;
	mul.lo.s32 	%r3, %r18, %r2;
	and.b32  	%r4, %r18, 7;
	setp.lt.u32 	%p2, %r18, 8;
	mov.f32 	%f66, 0f00000000;
	mov.b32 	%r38, 0;
	@%p2 bra 	$L__BB0_4;
	and.b32  	%r38, %r18, 2147483640;
	neg.s32 	%r36, %r38;
	mul.wide.s32 	%rd16, %r18, 4;
	add.s64 	%rd3, %rd1, %rd16;
	shl.b32 	%r7, %r18, 3;
	mul.wide.s32 	%rd17, %r18, 8;
	add.s64 	%rd4, %rd1, %rd17;
	mul.wide.s32 	%rd18, %r18, 12;
	add.s64 	%rd5, %rd1, %rd18;
	mul.wide.s32 	%rd19, %r18, 16;
	add.s64 	%rd6, %rd1, %rd19;
	mul.wide.s32 	%rd20, %r18, 20;
	add.s64 	%rd7, %rd1, %rd20;
	mul.wide.s32 	%rd21, %r18, 24;
	add.s64 	%rd8, %rd1, %rd21;
	mul.wide.s32 	%rd22, %r18, 28;
	add.s64 	%rd9, %rd1, %rd22;
	mul.wide.u32 	%rd23, %r3, 4;
	add.s64 	%rd24, %rd23, %rd2;
	add.s64 	%rd66, %rd24, 16;
	mov.f32 	%f66, 0f00000000;
	mov.u32 	%r35, %r1;
$L__BB0_3:
	.pragma "nounroll";
	mul.wide.s32 	%rd25, %r35, 4;
	add.s64 	%rd26, %rd3, %rd25;
	add.s64 	%rd27, %rd4, %rd25;
	add.s64 	%rd28, %rd5, %rd25;
	add.s64 	%rd29, %rd6, %rd25;
	add.s64 	%rd30, %rd7, %rd25;
	add.s64 	%rd31, %rd8, %rd25;
	add.s64 	%rd32, %rd9, %rd25;
	add.s64 	%rd33, %rd1, %rd25;
	ld.global.f32 	%f16, [%rd66+-16];
	ld.global.f32 	%f17, [%rd33];
	fma.rn.f32 	%f18, %f16, %f17, %f66;
	ld.global.f32 	%f19, [%rd66+-12];
	ld.global.f32 	%f20, [%rd26];
	fma.rn.f32 	%f21, %f19, %f20, %f18;
	ld.global.f32 	%f22, [%rd66+-8];
	ld.global.f32 	%f23, [%rd27];
	fma.rn.f32 	%f24, %f22, %f23, %f21;
	ld.global.f32 	%f25, [%rd66+-4];
	ld.global.f32 	%f26, [%rd28];
	fma.rn.f32 	%f27, %f25, %f26, %f24;
	ld.global.f32 	%f28, [%rd66];
	ld.global.f32 	%f29, [%rd29];
	fma.rn.f32 	%f30, %f28, %f29, %f27;
	ld.global.f32 	%f31, [%rd66+4];
	ld.global.f32 	%f32, [%rd30];
	fma.rn.f32 	%f33, %f31, %f32, %f30;
	ld.global.f32 	%f34, [%rd66+8];
	ld.global.f32 	%f35, [%rd31];
	fma.rn.f32 	%f36, %f34, %f35, %f33;
	ld.global.f32 	%f37, [%rd66+12];
	ld.global.f32 	%f38, [%rd32];
	fma.rn.f32 	%f66, %f37, %f38, %f36;
	add.s32 	%r36, %r36, 8;
	add.s32 	%r35, %r35, %r7;
	add.s64 	%rd66, %rd66, 32;
	setp.ne.s32 	%p3, %r36, 0;
	@%p3 bra 	$L__BB0_3;
$L__BB0_4:
	setp.eq.s32 	%p4, %r4, 0;
	@%p4 bra 	$L__BB0_12;
	and.b32  	%r13, %r18, 3;
	setp.lt.u32 	%p5, %r4, 4;
	@%p5 bra 	$L__BB0_7;
	add.s32 	%r27, %r38, %r3;
	mul.wide.u32 	%rd34, %r27, 4;
	add.s64 	%rd35, %rd2, %rd34;
	ld.global.f32 	%f40, [%rd35];
	mad.lo.s32 	%r28, %r38, %r18, %r1;
	mul.wide.s32 	%rd36, %r28, 4;
	add.s64 	%rd37, %rd1, %rd36;
	ld.global.f32 	%f41, [%rd37];
	fma.rn.f32 	%f42, %f40, %f41, %f66;
	cvt.u64.u32 	%rd38, %r3;
	cvt.u64.u32 	%rd39, %r38;
	add.s64 	%rd40, %rd39, %rd38;
	shl.b64 	%rd41, %rd40, 2;
	add.s64 	%rd42, %rd2, %rd41;
	ld.global.f32 	%f43, [%rd42+4];
	mul.wide.s32 	%rd43, %r18, 4;
	add.s64 	%rd44, %rd37, %rd43;
	ld.global.f32 	%f44, [%rd44];
	fma.rn.f32 	%f45, %f43, %f44, %f42;
	ld.global.f32 	%f46, [%rd42+8];
	add.s64 	%rd45, %rd44, %rd43;
	ld.global.f32 	%f47, [%rd45];
	fma.rn.f32 	%f48, %f46, %f47, %f45;
	ld.global.f32 	%f49, [%rd42+12];
	add.s64 	%rd46, %rd45, %rd43;
	ld.global.f32 	%f50, [%rd46];
	fma.rn.f32 	%f66, %f49, %f50, %f48;
	add.s32 	%r38, %r38, 4;
$L__BB0_7:
	setp.eq.s32 	%p6, %r13, 0;
	@%p6 bra 	$L__BB0_12;
	setp.eq.s32 	%p7, %r13, 1;
	@%p7 bra 	$L__BB0_10;
	add.s32 	%r29, %r38, %r3;
	mul.wide.u32 	%rd47, %r29, 4;
	add.s64 	%rd48, %rd2, %rd47;
	ld.global.f32 	%f52, [%rd48];
	mad.lo.s32 	%r30, %r38, %r18, %r1;
	mul.wide.s32 	%rd49, %r30, 4;
	add.s64 	%rd50, %rd1, %rd49;
	ld.global.f32 	%f53, [%rd50];
	fma.rn.f32 	%f54, %f52, %f53, %f66;
	cvt.u64.u32 	%rd51, %r3;
	cvt.u64.u32 	%rd52, %r38;
	add.s64 	%rd53, %rd52, %rd51;
	shl.b64 	%rd54, %rd53, 2;
	add.s64 	%rd55, %rd2, %rd54;
	ld.global.f32 	%f55, [%rd55+4];
	mul.wide.s32 	%rd56, %r18, 4;
	add.s64 	%rd57, %rd50, %rd56;
	ld.global.f32 	%f56, [%rd57];
	fma.rn.f32 	%f66, %f55, %f56, %f54;
	add.s32 	%r38, %r38, 2;
$L__BB0_10:
	and.b32  	%r31, %r18, 1;
	setp.eq.b32 	%p8, %r31, 1;
	not.pred 	%p9, %p8;
	@%p9 bra 	$L__BB0_12;
	add.s32 	%r32, %r38, %r3;
	mul.wide.u32 	%rd58, %r32, 4;
	add.s64 	%rd59, %rd2, %rd58;
	ld.global.f32 	%f57, [%rd59];
	mad.lo.s32 	%r33, %r38, %r18, %r1;
	mul.wide.s32 	%rd60, %r33, 4;
	add.s64 	%rd61, %rd1, %rd60;
	ld.global.f32 	%f58, [%rd61];
	fma.rn.f32 	%f66, %f57, %f58, %f66;
$L__BB0_12:
	ld.param.u64 	%rd65, [_Z13matrixMulCUDAPfS_S_i_param_2];
	add.s32 	%r34, %r3, %r1;
	cvta.to.global.u64 	%rd62, %rd65;
	mul.wide.s32 	%rd63, %r34, 4;
	add.s64 	%rd64, %rd62, %rd63;
	st.global.f32 	[%rd64], %f66;
$L__BB0_13:
	ret;

}


// ===== COMPILED SASS (sm_100) =====

	.target	sm_100

	.elftype	@"ET_EXEC"


//--------------------- .note.nv.tkinfo           --------------------------
	.section	.note.nv.tkinfo,"",@"SHT_NOTE"
	.sectionflags	@"SHF_NOTE_NV_TKINFO"
	.tkinfo
        /*0018*/ 	.word	0x00000002
        /*0030*/ 	.string	""
        /*0030*/ 	.string	"ptxas"
        /*0030*/ 	.string	"Cuda compilation tools, release 13.0, V13.0.88"
        /*0030*/ 	.string	"Build cuda_13.0.r13.0/compiler.36424714_0"
        /*0030*/ 	.string	"-arch sm_100 -m 64 "



//--------------------- .note.nv.cuinfo           --------------------------
	.section	.note.nv.cuinfo,"",@"SHT_NOTE"
	.sectionflags	@"SHF_NOTE_NV_CUINFO"
        /*0018*/ 	.short	0x0002
        /*001a*/ 	.short	0x0064
        /*001c*/ 	.short	0x0082
	.zero		2


//--------------------- .nv.info                  --------------------------
	.section	.nv.info,"",@"SHT_CUDA_INFO"
	.align	4


	//----- nvinfo : EIATTR_REGCOUNT
	.align		4
        /*0000*/ 	.byte	0x04, 0x2f
        /*0002*/ 	.short	(.L_1 - .L_0)
	.align		4
.L_0:
        /*0004*/ 	.word	index@(_Z13matrixMulCUDAPfS_S_i)
        /*0008*/ 	.word	0x0000001e


	//----- nvinfo : EIATTR_FRAME_SIZE
	.align		4
.L_1:
        /*000c*/ 	.byte	0x04, 0x11
        /*000e*/ 	.short	(.L_3 - .L_2)
	.align		4
.L_2:
        /*0010*/ 	.word	index@(_Z13matrixMulCUDAPfS_S_i)
        /*0014*/ 	.word	0x00000000


	//----- nvinfo : EIATTR_MIN_STACK_SIZE
	.align		4
.L_3:
        /*0018*/ 	.byte	0x04, 0x12
        /*001a*/ 	.short	(.L_5 - .L_4)
	.align		4
.L_4:
        /*001c*/ 	.word	index@(_Z13matrixMulCUDAPfS_S_i)
        /*0020*/ 	.word	0x00000000
.L_5:


//--------------------- .nv.compat                --------------------------
	.section	.nv.compat,"",@"SHT_CUDA_COMPAT_INFO"
	.align	4
        /*0000*/ 	.byte	0x02, 0x09, 0x00, 0x00, 0x02, 0x02, 0x01, 0x00, 0x02, 0x05, 0x05, 0x00, 0x03, 0x07, 0x01, 0x01
        /*0010*/ 	.byte	0x02, 0x03, 0x00, 0x00, 0x02, 0x06, 0x01, 0x00, 0x04, 0x0b, 0x08, 0x00, 0x09, 0x00, 0x00, 0x00
        /*0020*/ 	.byte	0x00, 0x00, 0x00, 0x00


//--------------------- .nv.info._Z13matrixMulCUDAPfS_S_i --------------------------
	.section	.nv.info._Z13matrixMulCUDAPfS_S_i,"",@"SHT_CUDA_INFO"
	.sectionflags	@""
	.align	4


	//----- nvinfo : EIATTR_CUDA_API_VERSION
	.align		4
        /*0000*/ 	.byte	0x04, 0x37
        /*0002*/ 	.short	(.L_7 - .L_6)
.L_6:
        /*0004*/ 	.word	0x00000082


	//----- nvinfo : EIATTR_KPARAM_INFO
	.align		4
.L_7:
        /*0008*/ 	.byte	0x04, 0x17
        /*000a*/ 	.short	(.L_9 - .L_8)
.L_8:
        /*000c*/ 	.word	0x00000000
        /*0010*/ 	.short	0x0003
        /*0012*/ 	.short	0x0018
        /*0014*/ 	.byte	0x00, 0xf0, 0x11, 0x00


	//----- nvinfo : EIATTR_KPARAM_INFO
	.align		4
.L_9:
        /*0018*/ 	.byte	0x04, 0x17
        /*001a*/ 	.short	(.L_11 - .L_10)
.L_10:
        /*001c*/ 	.word	0x00000000
        /*0020*/ 	.short	0x0002
        /*0022*/ 	.short	0x0010
        /*0024*/ 	.byte	0x00, 0xf5, 0x21, 0x00


	//----- nvinfo : EIATTR_KPARAM_INFO
	.align		4
.L_11:
        /*0028*/ 	.byte	0x04, 0x17
        /*002a*/ 	.short	(.L_13 - .L_12)
.L_12:
        /*002c*/ 	.word	0x00000000
        /*0030*/ 	.short	0x0001
        /*0032*/ 	.short	0x0008
        /*0034*/ 	.byte	0x00, 0xf5, 0x21, 0x00


	//----- nvinfo : EIATTR_KPARAM_INFO
	.align		4
.L_13:
        /*0038*/ 	.byte	0x04, 0x17
        /*003a*/ 	.short	(.L_15 - .L_14)
.L_14:
        /*003c*/ 	.word	0x00000000
        /*0040*/ 	.short	0x0000
        /*0042*/ 	.short	0x0000
        /*0044*/ 	.byte	0x00, 0xf5, 0x21, 0x00


	//----- nvinfo : EIATTR_SPARSE_MMA_MASK
	.align		4
.L_15:
        /*0048*/ 	.byte	0x03, 0x50
        /*004a*/ 	.short	0x0000


	//----- nvinfo : EIATTR_MAXREG_COUNT
	.align		4
        /*004c*/ 	.byte	0x03, 0x1b
        /*004e*/ 	.short	0x00ff


	//----- nvinfo : EIATTR_MERCURY_ISA_VERSION
	.align		4
        /*0050*/ 	.byte	0x03, 0x5f
        /*0052*/ 	.short	0x0101


	//----- nvinfo : EIATTR_VRC_CTA_INIT_COUNT
	.align		4
        /*0054*/ 	.byte	0x02, 0x4a
	.zero		1
	.zero		1


	//----- nvinfo : EIATTR_EXIT_INSTR_OFFSETS
	.align		4
        /*0058*/ 	.byte	0x04, 0x1c
        /*005a*/ 	.short	(.L_17 - .L_16)


	//   ....[0]....
.L_16:
        /*005c*/ 	.word	0x000000c0


	//   ....[1]....
        /*0060*/ 	.word	0x00000a90


	//----- nvinfo : EIATTR_CBANK_PARAM_SIZE
	.align		4
.L_17:
        /*0064*/ 	.byte	0x03, 0x19
        /*0066*/ 	.short	0x001c


	//----- nvinfo : EIATTR_PARAM_CBANK
	.align		4
        /*0068*/ 	.byte	0x04, 0x0a
        /*006a*/ 	.short	(.L_19 - .L_18)
	.align		4
.L_18:
        /*006c*/ 	.word	index@(.nv.constant0._Z13matrixMulCUDAPfS_S_i)
        /*0070*/ 	.short	0x0380
        /*0072*/ 	.short	0x001c


	//----- nvinfo : EIATTR_SW_WAR
	.align		4
.L_19:
        /*0074*/ 	.byte	0x04, 0x36
        /*0076*/ 	.short	(.L_21 - .L_20)
.L_20:
        /*0078*/ 	.word	0x00000008
.L_21:


//--------------------- .nv.callgraph             --------------------------
	.section	.nv.callgraph,"",@"SHT_CUDA_CALLGRAPH"
	.align	4
	.sectionentsize	8
	.align		4
        /*0000*/ 	.word	0x00000000
	.align		4
        /*0004*/ 	.word	0xffffffff
	.align		4
        /*0008*/ 	.word	0x00000000
	.align		4
        /*000c*/ 	.word	0xfffffffe
	.align		4
        /*0010*/ 	.word	0x00000000
	.align		4
        /*0014*/ 	.word	0xfffffffd
	.align		4
        /*0018*/ 	.word	0x00000000
	.align		4
        /*001c*/ 	.word	0xfffffffc


//--------------------- .text._Z13matrixMulCUDAPfS_S_i --------------------------
	.section	.text._Z13matrixMulCUDAPfS_S_i,"ax",@progbits
	.align	128
        .global         _Z13matrixMulCUDAPfS_S_i
        .type           _Z13matrixMulCUDAPfS_S_i,@function
        .size           _Z13matrixMulCUDAPfS_S_i,(.L_x_5 - _Z13matrixMulCUDAPfS_S_i)
        .other          _Z13matrixMulCUDAPfS_S_i,@"STO_CUDA_ENTRY STV_DEFAULT"
_Z13matrixMulCUDAPfS_S_i:
.text._Z13matrixMulCUDAPfS_S_i:
[----:B------:R-:W-:Y:S01]  /*0000*/  LDC R1, c[0x0][0x37c] ;  /* 0x0000df00ff017b82 */ /* 0x000fe20000000800 */
[----:B------:R-:W0:Y:S07]  /*0010*/  S2R R0, SR_TID.X ;  /* 0x0000000000007919 */ /* 0x000e2e0000002100 */
[----:B------:R-:W0:Y:S01]  /*0020*/  LDC R3, c[0x0][0x360] ;  /* 0x0000d800ff037b82 */ /* 0x000e220000000800 */
[----:B------:R-:W1:Y:S01]  /*0030*/  LDCU UR20, c[0x0][0x398] ;  /* 0x00007300ff1477ac */ /* 0x000e620008000800 */
[----:B------:R-:W2:Y:S06]  /*0040*/  S2R R13, SR_TID.Y ;  /* 0x00000000000d7919 */ /* 0x000eac0000002200 */
[----:B------:R-:W0:Y:S08]  /*0050*/  S2UR UR4, SR_CTAID.X ;  /* 0x00000000000479c3 */ /* 0x000e300000002500 */
[----:B------:R-:W2:Y:S08]  /*0060*/  S2UR UR5, SR_CTAID.Y ;  /* 0x00000000000579c3 */ /* 0x000eb00000002600 */
[----:B------:R-:W2:Y:S01]  /*0070*/  LDC R2, c[0x0][0x364] ;  /* 0x0000d900ff027b82 */ /* 0x000ea20000000800 */
[----:B0-----:R-:W-:-:S02]  /*0080*/  IMAD R0, R3, UR4, R0 ;  /* 0x0000000403007c24 */ /* 0x001fc4000f8e0200 */
[----:B--2---:R-:W-:-:S05]  /*0090*/  IMAD R13, R2, UR5, R13 ;  /* 0x00000005020d7c24 */ /* 0x004fca000f8e020d */
[----:B------:R-:W-:-:S04]  /*00a0*/  VIMNMX R2, PT, PT, R0, R13, !PT ;  /* 0x0000000d00027248 */ /* 0x000fc80007fe0100 */
[----:B-1----:R-:W-:-:S13]  /*00b0*/  ISETP.GE.AND P0, PT, R2, UR20, PT ;  /* 0x0000001402007c0c */ /* 0x002fda000bf06270 */
[----:B------:R-:W-:Y:S05]  /*00c0*/  @P0 EXIT ;  /* 0x000000000000094d */ /* 0x000fea0003800000 */
[----:B------:R-:W-:Y:S01]  /*00d0*/  UISETP.GE.U32.AND UP0, UPT, UR20, 0x8, UPT ;  /* 0x000000081400788c */ /* 0x000fe2000bf06070 */
[----:B------:R-:W-:Y:S02]  /*00e0*/  HFMA2 R12, -RZ, RZ, 0, 0 ;  /* 0x00000000ff0c7431 */ /* 0x000fe400000001ff */
[----:B------:R-:W-:Y:S01]  /*00f0*/  IMAD R13, R13, UR20, RZ ;  /* 0x000000140d0d7c24 */ /* 0x000fe2000f8e02ff */
[----:B------:R-:W-:Y:S01]  /*0100*/  UMOV UR4, URZ ;  /* 0x000000ff00047c82 */ /* 0x000fe20008000000 */
[----:B------:R-:W0:Y:S04]  /*0110*/  LDCU.64 UR18, c[0x0][0x358] ;  /* 0x00006b00ff1277ac */ /* 0x000e280008000a00 */
[----:B------:R-:W-:Y:S05]  /*0120*/  BRA.U !UP0, `(.L_x_0) ;  /* 0x0000000508047547 */ /* 0x000fea000b800000 */
[----:B------:R-:W1:Y:S01]  /*0130*/  LDCU.128 UR24, c[0x0][0x380] ;  /* 0x00007000ff1877ac */ /* 0x000e620008000c00 */
[----:B------:R-:W-:Y:S02]  /*0140*/  MOV R12, RZ ;  /* 0x000000ff000c7202 */ /* 0x000fe40000000f00 */
[----:B------:R-:W-:Y:S01]  /*0150*/  MOV R14, R0 ;  /* 0x00000000000e7202 */ /* 0x000fe20000000f00 */
[----:B------:R-:W-:-:S04]  /*0160*/  ULOP3.LUT UR4, UR20, 0x7ffffff8, URZ, 0xc0, !UPT ;  /* 0x7ffffff814047892 */ /* 0x000fc8000f8ec0ff */
[----:B------:R-:W-:Y:S01]  /*0170*/  UIADD3 UR5, UPT, UPT, -UR4, URZ, URZ ;  /* 0x000000ff04057290 */ /* 0x000fe2000fffe1ff */
[----:B-1----:R-:W-:Y:S01]  /*0180*/  MOV R2, UR24 ;  /* 0x0000001800027c02 */ /* 0x002fe20008000f00 */
[----:B------:R-:W-:Y:S01]  /*0190*/  UIMAD.WIDE UR6, UR20, 0x8, UR26 ;  /* 0x00000008140678a5 */ /* 0x000fe2000f8e021a */
[----:B------:R-:W-:Y:S01]  /*01a0*/  MOV R3, UR25 ;  /* 0x0000001900037c02 */ /* 0x000fe20008000f00 */
[----:B------:R-:W-:Y:S02]  /*01b0*/  UIMAD.WIDE UR8, UR20, 0xc, UR26 ;  /* 0x0000000c140878a5 */ /* 0x000fe4000f8e021a */
[----:B------:R-:W-:Y:S01]  /*01c0*/  UIMAD.WIDE UR10, UR20, 0x10, UR26 ;  /* 0x00000010140a78a5 */ /* 0x000fe2000f8e021a */
[----:B------:R-:W-:Y:S01]  /*01d0*/  IMAD.WIDE.U32 R2, R13, 0x4, R2 ;  /* 0x000000040d027825 */ /* 0x000fe200078e0002 */
[----:B------:R-:W-:Y:S02]  /*01e0*/  UIMAD.WIDE UR12, UR20, 0x14, UR26 ;  /* 0x00000014140c78a5 */ /* 0x000fe4000f8e021a */
[----:B------:R-:W-:Y:S01]  /*01f0*/  UIMAD.WIDE UR14, UR20, 0x18, UR26 ;  /* 0x00000018140e78a5 */ /* 0x000fe2000f8e021a */
[----:B------:R-:W-:Y:S01]  /*0200*/  IADD3 R2, P0, PT, R2, 0x10, RZ ;  /* 0x0000001002027810 */ /* 0x000fe20007f1e0ff */
[----:B------:R-:W-:-:S03]  /*0210*/  UIMAD.WIDE UR16, UR20, 0x1c, UR26 ;  /* 0x0000001c141078a5 */ /* 0x000fc6000f8e021a */
[----:B------:R-:W-:-:S09]  /*0220*/  IADD3.X R3, PT, PT, RZ, R3, RZ, P0, !PT ;  /* 0x00000003ff037210 */ /* 0x000fd200007fe4ff */
.L_x_1:
[----:B------:R-:W-:Y:S01]  /*0230*/  UIMAD.WIDE UR22, UR20, 0x4, UR26 ;  /* 0x00000004141678a5 */ /* 0x000fe2000f8e021a */
[----:B------:R-:W-:Y:S02]  /*0240*/  IMAD.MOV.U32 R23, RZ, RZ, 0x4 ;  /* 0x00000004ff177424 */ /* 0x000fe400078e00ff */
[----:B------:R-:W-:Y:S01]  /*0250*/  HFMA2 R11, -RZ, RZ, 0, 2.384185791015625e-07 ;  /* 0x00000004ff0b7431 */ /* 0x000fe200000001ff */
[----:B------:R-:W-:Y:S01]  /*0260*/  MOV R25, 0x4 ;  /* 0x0000000400197802 */ /* 0x000fe20000000f00 */
[----:B0-----:R-:W2:Y:S01]  /*0270*/  LDG.E R21, desc[UR18][R2.64+-0x10] ;  /* 0xfffff01202157981 */ /* 0x001ea2000c1e1900 */
[C---:B------:R-:W-:Y:S01]  /*0280*/  IMAD.WIDE R22, R14.reuse, R23, UR26 ;  /* 0x0000001a0e167e25 */ /* 0x040fe2000f8e0217 */
[----:B------:R-:W-:Y:S02]  /*0290*/  MOV R8, UR22 ;  /* 0x0000001600087c02 */ /* 0x000fe40008000f00 */
[----:B------:R-:W-:Y:S01]  /*02a0*/  MOV R9, UR23 ;  /* 0x0000001700097c02 */ /* 0x000fe20008000f00 */
[----:B------:R-:W3:Y:S02]  /*02b0*/  LDG.E R19, desc[UR18][R2.64+-0xc] ;  /* 0xfffff41202137981 */ /* 0x000ee4000c1e1900 */
[----:B------:R-:W-:-:S02]  /*02c0*/  IMAD.WIDE R8, R14, 0x4, R8 ;  /* 0x000000040e087825 */ /* 0x000fc400078e0208 */
[----:B------:R-:W2:Y:S01]  /*02d0*/  LDG.E R22, desc[UR18][R22.64] ;  /* 0x0000001216167981 */ /* 0x000ea2000c1e1900 */
[----:B------:R-:W-:Y:S01]  /*02e0*/  MOV R5, 0x4 ;  /* 0x0000000400057802 */ /* 0x000fe20000000f00 */
[C---:B------:R-:W-:Y:S02]  /*02f0*/  IMAD.WIDE R24, R14.reuse, R25, UR6 ;  /* 0x000000060e187e25 */ /* 0x040fe4000f8e0219 */
[----:B------:R0:W3:Y:S02]  /*0300*/  LDG.E R20, desc[UR18][R8.64] ;  /* 0x0000001208147981 */ /* 0x0000e4000c1e1900 */
[----:B------:R-:W-:Y:S02]  /*0310*/  IMAD.WIDE R10, R14, R11, UR8 ;  /* 0x000000080e0a7e25 */ /* 0x000fe4000f8e020b */
[----:B------:R-:W4:Y:S04]  /*0320*/  LDG.E R18, desc[UR18][R24.64] ;  /* 0x0000001218127981 */ /* 0x000f28000c1e1900 */
[----:B------:R-:W4:Y:S01]  /*0330*/  LDG.E R17, desc[UR18][R2.64+-0x8] ;  /* 0xfffff81202117981 */ /* 0x000f22000c1e1900 */
[----:B0-----:R-:W-:-:S02]  /*0340*/  HFMA2 R9, -RZ, RZ, 0, 2.384185791015625e-07 ;  /* 0x00000004ff097431 */ /* 0x001fc400000001ff */
[----:B------:R-:W-:Y:S01]  /*0350*/  IMAD.MOV.U32 R7, RZ, RZ, 0x4 ;  /* 0x00000004ff077424 */ /* 0x000fe200078e00ff */
[----:B------:R0:W5:Y:S01]  /*0360*/  LDG.E R16, desc[UR18][R10.64] ;  /* 0x000000120a107981 */ /* 0x000162000c1e1900 */
[----:B------:R-:W-:-:S03]  /*0370*/  IMAD.WIDE R4, R14, R5, UR10 ;  /* 0x0000000a0e047e25 */ /* 0x000fc6000f8e0205 */
[----:B------:R-:W5:Y:S01]  /*0380*/  LDG.E R15, desc[UR18][R2.64+-0x4] ;  /* 0xfffffc12020f7981 */ /* 0x000f62000c1e1900 */
[C---:B------:R-:W-:Y:S01]  /*0390*/  IMAD.WIDE R6, R14.reuse, R7, UR12 ;  /* 0x0000000c0e067e25 */ /* 0x040fe2000f8e0207 */
[----:B------:R-:W-:Y:S02]  /*03a0*/  MOV R27, 0x4 ;  /* 0x00000004001b7802 */ /* 0x000fe40000000f00 */
[----:B------:R1:W5:Y:S01]  /*03b0*/  LDG.E R4, desc[UR18][R4.64] ;  /* 0x0000001204047981 */ /* 0x000362000c1e1900 */
[----:B------:R-:W-:-:S03]  /*03c0*/  IMAD.WIDE R8, R14, R9, UR14 ;  /* 0x0000000e0e087e25 */ /* 0x000fc6000f8e0209 */
[----:B------:R-:W5:Y:S01]  /*03d0*/  LDG.E R23, desc[UR18][R2.64] ;  /* 0x0000001202177981 */ /* 0x000f62000c1e1900 */
[----:B0-----:R-:W-:-:S03]  /*03e0*/  IMAD.WIDE R10, R14, R27, UR16 ;  /* 0x000000100e0a7e25 */ /* 0x001fc6000f8e021b */
[----:B------:R-:W5:Y:S04]  /*03f0*/  LDG.E R7, desc[UR18][R6.64] ;  /* 0x0000001206077981 */ /* 0x000f68000c1e1900 */
[----:B------:R-:W5:Y:S04]  /*0400*/  LDG.E R24, desc[UR18][R2.64+0x4] ;  /* 0x0000041202187981 */ /* 0x000f68000c1e1900 */
[----:B------:R-:W5:Y:S04]  /*0410*/  LDG.E R8, desc[UR18][R8.64] ;  /* 0x0000001208087981 */ /* 0x000f68000c1e1900 */
[----:B------:R-:W5:Y:S04]  /*0420*/  LDG.E R25, desc[UR18][R2.64+0x8] ;  /* 0x0000081202197981 */ /* 0x000f68000c1e1900 */
[----:B------:R-:W5:Y:S04]  /*0430*/  LDG.E R10, desc[UR18][R10.64] ;  /* 0x000000120a0a7981 */ /* 0x000f68000c1e1900 */
[----:B------:R0:W5:Y:S01]  /*0440*/  LDG.E R27, desc[UR18][R2.64+0xc] ;  /* 0x00000c12021b7981 */ /* 0x000162000c1e1900 */
[----:B------:R-:W-:-:S04]  /*0450*/  UIADD3 UR5, UPT, UPT, UR5, 0x8, URZ ;  /* 0x0000000805057890 */ /* 0x000fc8000fffe0ff */
[----:B------:R-:W-:Y:S01]  /*0460*/  UISETP.NE.AND UP0, UPT, UR5, URZ, UPT ;  /* 0x000000ff0500728c */ /* 0x000fe2000bf05270 */
[----:B-1----:R-:W-:Y:S02]  /*0470*/  MOV R5, UR20 ;  /* 0x0000001400057c02 */ /* 0x002fe40008000f00 */
[----:B0-----:R-:W-:Y:S02]  /*0480*/  IADD3 R2, P0, PT, R2, 0x20, RZ ;  /* 0x0000002002027810 */ /* 0x001fe40007f1e0ff */
[----:B------:R-:W-:Y:S02]  /*0490*/  LEA R14, R5, R14, 0x3 ;  /* 0x0000000e050e7211 */ /* 0x000fe400078e18ff */
[----:B------:R-:W-:Y:S01]  /*04a0*/  IADD3.X R3, PT, PT, RZ, R3, RZ, P0, !PT ;  /* 0x00000003ff037210 */ /* 0x000fe200007fe4ff */
[----:B--2---:R-:W-:-:S04]  /*04b0*/  FFMA R22, R21, R22, R12 ;  /* 0x0000001615167223 */ /* 0x004fc8000000000c */
[----:B---3--:R-:W-:-:S04]  /*04c0*/  FFMA R20, R19, R20, R22 ;  /* 0x0000001413147223 */ /* 0x008fc80000000016 */
[----:B----4-:R-:W-:-:S04]  /*04d0*/  FFMA R18, R17, R18, R20 ;  /* 0x0000001211127223 */ /* 0x010fc80000000014 */
[----:B-----5:R-:W-:-:S04]  /*04e0*/  FFMA R16, R15, R16, R18 ;  /* 0x000000100f107223 */ /* 0x020fc80000000012 */
[----:B------:R-:W-:-:S04]  /*04f0*/  FFMA R23, R23, R4, R16 ;  /* 0x0000000417177223 */ /* 0x000fc80000000010 */
[----:B------:R-:W-:-:S04]  /*0500*/  FFMA R24, R24, R7, R23 ;  /* 0x0000000718187223 */ /* 0x000fc80000000017 */
[----:B------:R-:W-:-:S04]  /*0510*/  FFMA R8, R25, R8, R24 ;  /* 0x0000000819087223 */ /* 0x000fc80000000018 */
[----:B------:R-:W-:Y:S01]  /*0520*/  FFMA R12, R27, R10, R8 ;  /* 0x0000000a1b0c7223 */ /* 0x000fe20000000008 */
[----:B------:R-:W-:Y:S06]  /*0530*/  BRA.U UP0, `(.L_x_1) ;  /* 0xfffffffd003c7547 */ /* 0x000fec000b83ffff */
.L_x_0:
[----:B------:R-:W-:-:S04]  /*0540*/  ULOP3.LUT UR6, UR20, 0x7, URZ, 0xc0, !UPT ;  /* 0x0000000714067892 */ /* 0x000fc8000f8ec0ff */
[----:B------:R-:W-:-:S09]  /*0550*/  UISETP.NE.AND UP0, UPT, UR6, URZ, UPT ;  /* 0x000000ff0600728c */ /* 0x000fd2000bf05270 */
[----:B------:R-:W-:Y:S05]  /*0560*/  BRA.U !UP0, `(.L_x_2) ;  /* 0x0000000508387547 */ /* 0x000fea000b800000 */
[----:B------:R-:W-:Y:S02]  /*0570*/  UISETP.GE.U32.AND UP0, UPT, UR6, 0x4, UPT ;  /* 0x000000040600788c */ /* 0x000fe4000bf06070 */
[----:B------:R-:W-:-:S04]  /*0580*/  ULOP3.LUT UR5, UR20, 0x3, URZ, 0xc0, !UPT ;  /* 0x0000000314057892 */ /* 0x000fc8000f8ec0ff */
[----:B------:R-:W-:-:S03]  /*0590*/  UISETP.NE.AND UP1, UPT, UR5, URZ, UPT ;  /* 0x000000ff0500728c */ /* 0x000fc6000bf25270 */
[----:B------:R-:W-:Y:S08]  /*05a0*/  BRA.U !UP0, `(.L_x_3) ;  /* 0x00000001087c7547 */ /* 0x000ff0000b800000 */
[----:B------:R-:W1:Y:S01]  /*05b0*/  LDC.64 R6, c[0x0][0x388] ;  /* 0x0000e200ff067b82 */ /* 0x000e620000000a00 */
[----:B------:R-:W2:Y:S01]  /*05c0*/  LDCU.64 UR6, c[0x0][0x380] ;  /* 0x00007000ff0677ac */ /* 0x000ea20008000a00 */
[----:B------:R-:W-:Y:S01]  /*05d0*/  IMAD.U32 R9, RZ, RZ, UR4 ;  /* 0x00000004ff097e24 */ /* 0x000fe2000f8e00ff */
[C---:B------:R-:W-:Y:S02]  /*05e0*/  IADD3 R3, PT, PT, R13.reuse, UR4, RZ ;  /* 0x000000040d037c10 */ /* 0x040fe4000fffe0ff */
[----:B------:R-:W-:Y:S01]  /*05f0*/  IADD3 R10, P0, PT, R13, UR4, RZ ;  /* 0x000000040d0a7c10 */ /* 0x000fe2000ff1e0ff */
[----:B------:R-:W-:Y:S01]  /*0600*/  IMAD R9, R9, UR20, R0 ;  /* 0x0000001409097c24 */ /* 0x000fe2000f8e0200 */
[----:B------:R-:W-:Y:S01]  /*0610*/  MOV R11, UR20 ;  /* 0x00000014000b7c02 */ /* 0x000fe20008000f00 */
[----:B------:R-:W3:Y:S01]  /*0620*/  LDC.64 R4, c[0x0][0x380] ;  /* 0x0000e000ff047b82 */ /* 0x000ee20000000a00 */
[----:B------:R-:W-:Y:S01]  /*0630*/  MOV R15, UR20 ;  /* 0x00000014000f7c02 */ /* 0x000fe20008000f00 */
[----:B-1----:R-:W-:Y:S01]  /*0640*/  IMAD.WIDE R6, R9, 0x4, R6 ;  /* 0x0000000409067825 */ /* 0x002fe200078e0206 */
[----:B------:R-:W-:-:S05]  /*0650*/  MOV R9, UR20 ;  /* 0x0000001400097c02 */ /* 0x000fca0008000f00 */
[----:B------:R-:W-:Y:S02]  /*0660*/  IMAD.WIDE R8, R9, 0x4, R6 ;  /* 0x0000000409087825 */ /* 0x000fe400078e0206 */
[----:B0-----:R-:W4:Y:S02]  /*0670*/  LDG.E R6, desc[UR18][R6.64] ;  /* 0x0000001206067981 */ /* 0x001f24000c1e1900 */
[----:B---3--:R-:W-:Y:S01]  /*0680*/  IMAD.WIDE.U32 R4, R3, 0x4, R4 ;  /* 0x0000000403047825 */ /* 0x008fe200078e0004 */
[----:B------:R-:W-:Y:S01]  /*0690*/  IADD3.X R3, PT, PT, RZ, RZ, RZ, P0, !PT ;  /* 0x000000ffff037210 */ /* 0x000fe200007fe4ff */
[----:B------:R-:W3:Y:S01]  /*06a0*/  LDG.E R17, desc[UR18][R8.64] ;  /* 0x0000001208117981 */ /* 0x000ee2000c1e1900 */
[----:B--2---:R-:W-:-:S03]  /*06b0*/  LEA R2, P0, R10, UR6, 0x2 ;  /* 0x000000060a027c11 */ /* 0x004fc6000f8010ff */
[----:B------:R-:W4:Y:S01]  /*06c0*/  LDG.E R5, desc[UR18][R4.64] ;  /* 0x0000001204057981 */ /* 0x000f22000c1e1900 */
[----:B------:R-:W-:Y:S01]  /*06d0*/  LEA.HI.X R3, R10, UR7, R3, 0x2, P0 ;  /* 0x000000070a037c11 */ /* 0x000fe200080f1403 */
[----:B------:R-:W-:-:S04]  /*06e0*/  IMAD.WIDE R10, R11, 0x4, R8 ;  /* 0x000000040b0a7825 */ /* 0x000fc800078e0208 */
[----:B------:R-:W3:Y:S01]  /*06f0*/  LDG.E R16, desc[UR18][R2.64+0x4] ;  /* 0x0000041202107981 */ /* 0x000ee2000c1e1900 */
[----:B------:R-:W-:-:S03]  /*0700*/  IMAD.WIDE R14, R15, 0x4, R10 ;  /* 0x000000040f0e7825 */ /* 0x000fc600078e020a */
[----:B------:R-:W2:Y:S04]  /*0710*/  LDG.E R19, desc[UR18][R10.64] ;  /* 0x000000120a137981 */ /* 0x000ea8000c1e1900 */
[----:B------:R-:W2:Y:S04]  /*0720*/  LDG.E R18, desc[UR18][R2.64+0x8] ;  /* 0x0000081202127981 */ /* 0x000ea8000c1e1900 */
[----:B------:R-:W5:Y:S04]  /*0730*/  LDG.E R20, desc[UR18][R2.64+0xc] ;  /* 0x00000c1202147981 */ /* 0x000f68000c1e1900 */
[----:B------:R-:W5:Y:S01]  /*0740*/  LDG.E R14, desc[UR18][R14.64] ;  /* 0x000000120e0e7981 */ /* 0x000f62000c1e1900 */
[----:B------:R-:W-:Y:S01]  /*0750*/  UIADD3 UR4, UPT, UPT, UR4, 0x4, URZ ;  /* 0x0000000404047890 */ /* 0x000fe2000fffe0ff */
[----:B----4-:R-:W-:-:S04]  /*0760*/  FFMA R5, R5, R6, R12 ;  /* 0x0000000605057223 */ /* 0x010fc8000000000c */
[----:B---3--:R-:W-:-:S04]  /*0770*/  FFMA R5, R16, R17, R5 ;  /* 0x0000001110057223 */ /* 0x008fc80000000005 */
[----:B--2---:R-:W-:-:S04]  /*0780*/  FFMA R5, R18, R19, R5 ;  /* 0x0000001312057223 */ /* 0x004fc80000000005 */
[----:B-----5:R-:W-:-:S07]  /*0790*/  FFMA R12, R20, R14, R5 ;  /* 0x0000000e140c7223 */ /* 0x020fce0000000005 */
.L_x_3:
[----:B------:R-:W-:Y:S05]  /*07a0*/  BRA.U !UP1, `(.L_x_2) ;  /* 0x0000000109a87547 */ /* 0x000fea000b800000 */
[----:B------:R-:W-:Y:S01]  /*07b0*/  UISETP.NE.AND UP0, UPT, UR5, 0x1, UPT ;  /* 0x000000010500788c */ /* 0x000fe2000bf05270 */
[----:B------:R-:W-:Y:S01]  /*07c0*/  MOV R7, UR4 ;  /* 0x0000000400077c02 */ /* 0x000fe20008000f00 */
[----:B------:R-:W-:Y:S02]  /*07d0*/  ULOP3.LUT UR5, UR20, 0x1, URZ, 0xc0, !UPT ;  /* 0x0000000114057892 */ /* 0x000fe4000f8ec0ff */
[----:B------:R-:W-:Y:S02]  /*07e0*/  MOV R15, UR20 ;  /* 0x00000014000f7c02 */ /* 0x000fe40008000f00 */
[----:B------:R-:W-:Y:S01]  /*07f0*/  UISETP.NE.U32.AND UP1, UPT, UR5, 0x1, UPT ;  /* 0x000000010500788c */ /* 0x000fe2000bf25070 */
[----:B------:R-:W-:-:S04]  /*0800*/  PLOP3.LUT P1, PT, PT, PT, UP0, 0x80, 0x8 ;  /* 0x000000000008781c */ /* 0x000fc80003f2f008 */
[----:B------:R-:W1:Y:S01]  /*0810*/  @UP0 LDCU.128 UR8, c[0x0][0x380] ;  /* 0x00007000ff0807ac */ /* 0x000e620008000c00 */
[----:B------:R-:W-:Y:S01]  /*0820*/  PLOP3.LUT P0, PT, PT, PT, UP1, 0x80, 0x8 ;  /* 0x000000000008781c */ /* 0x000fe20003f0f018 */
[----:B------:R-:W2:Y:S04]  /*0830*/  @UP0 LDCU.64 UR6, c[0x0][0x380] ;  /* 0x00007000ff0607ac */ /* 0x000ea80008000a00 */
[----:B------:R-:W3:Y:S03]  /*0840*/  @!UP1 LDCU.128 UR12, c[0x0][0x380] ;  /* 0x00007000ff0c97ac */ /* 0x000ee60008000c00 */
[C---:B------:R-:W-:Y:S02]  /*0850*/  @P1 IADD3 R3, PT, PT, R13.reuse, UR4, RZ ;  /* 0x000000040d031c10 */ /* 0x040fe4000fffe0ff */
[----:B------:R-:W-:Y:S01]  /*0860*/  @P1 IADD3 R6, P2, PT, R13, UR4, RZ ;  /* 0x000000040d061c10 */ /* 0x000fe2000ff5e0ff */
[----:B------:R-:W-:Y:S01]  /*0870*/  @UP0 UIADD3 UR4, UPT, UPT, UR4, 0x2, URZ ;  /* 0x0000000204040890 */ /* 0x000fe2000fffe0ff */
[----:B-1----:R-:W-:Y:S01]  /*0880*/  MOV R11, UR9 ;  /* 0x00000009000b7c02 */ /* 0x002fe20008000f00 */
[----:B------:R-:W-:Y:S01]  /*0890*/  IMAD.U32 R10, RZ, RZ, UR8 ;  /* 0x00000008ff0a7e24 */ /* 0x000fe2000f8e00ff */
[----:B------:R-:W-:-:S02]  /*08a0*/  MOV R4, UR10 ;  /* 0x0000000a00047c02 */ /* 0x000fc40008000f00 */
[----:B------:R-:W-:Y:S01]  /*08b0*/  MOV R5, UR11 ;  /* 0x0000000b00057c02 */ /* 0x000fe20008000f00 */
[----:B------:R-:W-:-:S04]  /*08c0*/  @P1 IMAD.WIDE.U32 R10, R3, 0x4, R10 ;  /* 0x00000004030a1825 */ /* 0x000fc800078e000a */
[----:B------:R-:W-:Y:S01]  /*08d0*/  @P1 IMAD R3, R7, UR20, R0 ;  /* 0x0000001407031c24 */ /* 0x000fe2000f8e0200 */
[----:B------:R-:W-:Y:S01]  /*08e0*/  @P1 IADD3.X R7, PT, PT, RZ, RZ, RZ, P2, !PT ;  /* 0x000000ffff071210 */ /* 0x000fe200017fe4ff */
[----:B------:R-:W-:Y:S01]  /*08f0*/  IMAD.U32 R19, RZ, RZ, UR4 ;  /* 0x00000004ff137e24 */ /* 0x000fe2000f8e00ff */
[C---:B--2---:R-:W-:Y:S01]  /*0900*/  @P1 LEA R2, P2, R6.reuse, UR6, 0x2 ;  /* 0x0000000606021c11 */ /* 0x044fe2000f8410ff */
[----:B------:R-:W-:Y:S01]  /*0910*/  @P1 IMAD.WIDE R4, R3, 0x4, R4 ;  /* 0x0000000403041825 */ /* 0x000fe200078e0204 */
[----:B------:R-:W-:Y:S01]  /*0920*/  @!P0 IADD3 R17, PT, PT, R13, UR4, RZ ;  /* 0x000000040d118c10 */ /* 0x000fe2000fffe0ff */
[----:B0-----:R-:W2:Y:S01]  /*0930*/  @P1 LDG.E R11, desc[UR18][R10.64] ;  /* 0x000000120a0b1981 */ /* 0x001ea2000c1e1900 */
[----:B------:R-:W-:Y:S01]  /*0940*/  @P1 LEA.HI.X R3, R6, UR7, R7, 0x2, P2 ;  /* 0x0000000706031c11 */ /* 0x000fe200090f1407 */
[----:B------:R-:W-:Y:S01]  /*0950*/  @!P0 IMAD R19, R19, UR20, R0 ;  /* 0x0000001413138c24 */ /* 0x000fe2000f8e0200 */
[----:B---3--:R-:W-:Y:S01]  /*0960*/  MOV R6, UR12 ;  /* 0x0000000c00067c02 */ /* 0x008fe20008000f00 */
[----:B------:R-:W-:Y:S01]  /*0970*/  @P1 IMAD.WIDE R14, R15, 0x4, R4 ;  /* 0x000000040f0e1825 */ /* 0x000fe200078e0204 */
[----:B------:R-:W-:Y:S01]  /*0980*/  MOV R7, UR13 ;  /* 0x0000000d00077c02 */ /* 0x000fe20008000f00 */
[----:B------:R-:W2:Y:S01]  /*0990*/  @P1 LDG.E R4, desc[UR18][R4.64] ;  /* 0x0000001204041981 */ /* 0x000ea2000c1e1900 */
[----:B------:R-:W-:-:S02]  /*09a0*/  MOV R8, UR14 ;  /* 0x0000000e00087c02 */ /* 0x000fc40008000f00 */
[----:B------:R-:W-:Y:S01]  /*09b0*/  MOV R9, UR15 ;  /* 0x0000000f00097c02 */ /* 0x000fe20008000f00 */
[----:B------:R-:W-:Y:S01]  /*09c0*/  @!P0 IMAD.WIDE.U32 R6, R17, 0x4, R6 ;  /* 0x0000000411068825 */ /* 0x000fe200078e0006 */
[----:B------:R-:W3:Y:S03]  /*09d0*/  @P1 LDG.E R14, desc[UR18][R14.64] ;  /* 0x000000120e0e1981 */ /* 0x000ee6000c1e1900 */
[----:B------:R-:W-:Y:S01]  /*09e0*/  @!P0 IMAD.WIDE R8, R19, 0x4, R8 ;  /* 0x0000000413088825 */ /* 0x000fe200078e0208 */
[----:B------:R-:W3:Y:S04]  /*09f0*/  @P1 LDG.E R2, desc[UR18][R2.64+0x4] ;  /* 0x0000041202021981 */ /* 0x000ee8000c1e1900 */
[----:B------:R-:W4:Y:S04]  /*0a00*/  @!P0 LDG.E R7, desc[UR18][R6.64] ;  /* 0x0000001206078981 */ /* 0x000f28000c1e1900 */
[----:B------:R-:W4:Y:S01]  /*0a10*/  @!P0 LDG.E R8, desc[UR18][R8.64] ;  /* 0x0000001208088981 */ /* 0x000f22000c1e1900 */
[----:B--2---:R-:W-:-:S04]  /*0a20*/  @P1 FFMA R11, R11, R4, R12 ;  /* 0x000000040b0b1223 */ /* 0x004fc8000000000c */
[----:B---3--:R-:W-:-:S04]  /*0a30*/  @P1 FFMA R12, R2, R14, R11 ;  /* 0x0000000e020c1223 */ /* 0x008fc8000000000b */
[----:B----4-:R-:W-:-:S07]  /*0a40*/  @!P0 FFMA R12, R7, R8, R12 ;  /* 0x00000008070c8223 */ /* 0x010fce000000000c */
.L_x_2:
[----:B------:R-:W1:Y:S01]  /*0a50*/  LDC.64 R2, c[0x0][0x390] ;  /* 0x0000e400ff027b82 */ /* 0x000e620000000a00 */
[----:B------:R-:W-:-:S05]  /*0a60*/  IADD3 R13, PT, PT, R0, R13, RZ ;  /* 0x0000000d000d7210 */ /* 0x000fca0007ffe0ff */
[----:B-1----:R-:W-:-:S05]  /*0a70*/  IMAD.WIDE R2, R13, 0x4, R2 ;  /* 0x000000040d027825 */ /* 0x002fca00078e0202 */
[----:B0-----:R-:W-:Y:S01]  /*0a80*/  STG.E desc[UR18][R2.64], R12 ;  /* 0x0000000c02007986 */ /* 0x001fe2000c101912 */
[----:B------:R-:W-:Y:S05]  /*0a90*/  EXIT ;  /* 0x000000000000794d */ /* 0x000fea0003800000 */
.L_x_4:
[----:B------:R-:W-:-:S00]  /*0aa0*/  BRA `(.L_x_4) ;  /* 0xfffffffc00fc7947 */ /* 0x000fc0000383ffff */
[----:B------:R-:W-:-:S00]  /*0ab0*/  NOP ;  /* 0x0000000000007918 */ /* 0x000fc00000000000 */
        /* <DEDUP_REMOVED lines=12> */
.L_x_5:


//--------------------- .nv.shared.reserved.0     --------------------------
	.section	.nv.shared.reserved.0,"aw",@nobits
	.weak		__nv_reservedSMEM_offset_0_alias
	.size		__nv_reservedSMEM_offset_0_alias, 0, 64
	.other		__nv_reservedSMEM_offset_0_alias,@"STO_CUDA_RESERVED_SHARED STV_DEFAULT"
__nv_reservedSMEM_offset_0_alias:
	.zero		0
	.zero		64


//--------------------- .nv.constant0._Z13matrixMulCUDAPfS_S_i --------------------------
	.section	.nv.constant0._Z13matrixMulCUDAPfS_S_i,"a",@progbits
	.sectionflags	@""
	.align	4
.nv.constant0._Z13matrixMulCUDAPfS_S_i:
	.zero		924


//--------------------- SYMBOLS --------------------------

	.type		.nv.reservedSmem.offset0,@object
	.size		.nv.reservedSmem.offset0,0x4
